//
// Generated by NVIDIA NVVM Compiler
//
// Compiler Build ID: CL-36424714
// Cuda compilation tools, release 13.0, V13.0.88
// Based on NVVM 20.0.0
//

.version 9.0
.target sm_100
.address_size 64

	// .globl	_Z10device_addPiS_S_

.visible .entry _Z10device_addPiS_S_(
	.param .u64 .ptr .align 1 _Z10device_addPiS_S__param_0,
	.param .u64 .ptr .align 1 _Z10device_addPiS_S__param_1,
	.param .u64 .ptr .align 1 _Z10device_addPiS_S__param_2
)
{
	.reg .b32 	%r<5>;
	.reg .b64 	%rd<11>;

	ld.param.u64 	%rd1, [_Z10device_addPiS_S__param_0];
	ld.param.u64 	%rd2, [_Z10device_addPiS_S__param_1];
	ld.param.u64 	%rd3, [_Z10device_addPiS_S__param_2];
	cvta.to.global.u64 	%rd4, %rd3;
	cvta.to.global.u64 	%rd5, %rd2;
	cvta.to.global.u64 	%rd6, %rd1;
	mov.u32 	%r1, %tid.x;
	mul.wide.u32 	%rd7, %r1, 4;
	add.s64 	%rd8, %rd6, %rd7;
	ld.global.u32 	%r2, [%rd8];
	add.s64 	%rd9, %rd5, %rd7;
	ld.global.u32 	%r3, [%rd9];
	add.s32 	%r4, %r3, %r2;
	add.s64 	%rd10, %rd4, %rd7;
	st.global.u32 	[%rd10], %r4;
	ret;

}


// ===== COMPILED SASS (sm_100) =====

	.target	sm_100

	.elftype	@"ET_EXEC"


//--------------------- .note.nv.tkinfo           --------------------------
	.section	.note.nv.tkinfo,"",@"SHT_NOTE"
	.sectionflags	@"SHF_NOTE_NV_TKINFO"
	.tkinfo
        /*0018*/ 	.word	0x00000002
        /*0030*/ 	.string	""
        /*0030*/ 	.string	"ptxas"
        /*0030*/ 	.string	"Cuda compilation tools, release 13.0, V13.0.88"
        /*0030*/ 	.string	"Build cuda_13.0.r13.0/compiler.36424714_0"
        /*0030*/ 	.string	"-arch sm_100 -m 64 "



//--------------------- .note.nv.cuinfo           --------------------------
	.section	.note.nv.cuinfo,"",@"SHT_NOTE"
	.sectionflags	@"SHF_NOTE_NV_CUINFO"
        /*0018*/ 	.short	0x0002
        /*001a*/ 	.short	0x0064
        /*001c*/ 	.short	0x0082
	.zero		2


//--------------------- .nv.info                  --------------------------
	.section	.nv.info,"",@"SHT_CUDA_INFO"
	.align	4


	//----- nvinfo : EIATTR_REGCOUNT
	.align		4
        /*0000*/ 	.byte	0x04, 0x2f
        /*0002*/ 	.short	(.L_1 - .L_0)
	.align		4
.L_0:
        /*0004*/ 	.word	index@(_Z10device_addPiS_S_)
        /*0008*/ 	.word	0x0000000c


	//----- nvinfo : EIATTR_FRAME_SIZE
	.align		4
.L_1:
        /*000c*/ 	.byte	0x04, 0x11
        /*000e*/ 	.short	(.L_3 - .L_2)
	.align		4
.L_2:
        /*0010*/ 	.word	index@(_Z10device_addPiS_S_)
        /*0014*/ 	.word	0x00000000


	//----- nvinfo : EIATTR_MIN_STACK_SIZE
	.align		4
.L_3:
        /*0018*/ 	.byte	0x04, 0x12
        /*001a*/ 	.short	(.L_5 - .L_4)
	.align		4
.L_4:
        /*001c*/ 	.word	index@(_Z10device_addPiS_S_)
        /*0020*/ 	.word	0x00000000
.L_5:


//--------------------- .nv.compat                --------------------------
	.section	.nv.compat,"",@"SHT_CUDA_COMPAT_INFO"
	.align	4
        /*0000*/ 	.byte	0x02, 0x09, 0x00, 0x00, 0x02, 0x02, 0x01, 0x00, 0x02, 0x05, 0x05, 0x00, 0x03, 0x07, 0x01, 0x01
        /*0010*/ 	.byte	0x02, 0x03, 0x00, 0x00, 0x02, 0x06, 0x01, 0x00, 0x04, 0x0b, 0x08, 0x00, 0x09, 0x00, 0x00, 0x00
        /*0020*/ 	.byte	0x00, 0x00, 0x00, 0x00


//--------------------- .nv.info._Z10device_addPiS_S_ --------------------------
	.section	.nv.info._Z10device_addPiS_S_,"",@"SHT_CUDA_INFO"
	.sectionflags	@""
	.align	4


	//----- nvinfo : EIATTR_CUDA_API_VERSION
	.align		4
        /*0000*/ 	.byte	0x04, 0x37
        /*0002*/ 	.short	(.L_7 - .L_6)
.L_6:
        /*0004*/ 	.word	0x00000082


	//----- nvinfo : EIATTR_KPARAM_INFO
	.align		4
.L_7:
        /*0008*/ 	.byte	0x04, 0x17
        /*000a*/ 	.short	(.L_9 - .L_8)
.L_8:
        /*000c*/ 	.word	0x00000000
        /*0010*/ 	.short	0x0002
        /*0012*/ 	.short	0x0010
        /*0014*/ 	.byte	0x00, 0xf5, 0x21, 0x00


	//----- nvinfo : EIATTR_KPARAM_INFO
	.align		4
.L_9:
        /*0018*/ 	.byte	0x04, 0x17
        /*001a*/ 	.short	(.L_11 - .L_10)
.L_10:
        /*001c*/ 	.word	0x00000000
        /*0020*/ 	.short	0x0001
        /*0022*/ 	.short	0x0008
        /*0024*/ 	.byte	0x00, 0xf5, 0x21, 0x00


	//----- nvinfo : EIATTR_KPARAM_INFO
	.align		4
.L_11:
        /*0028*/ 	.byte	0x04, 0x17
        /*002a*/ 	.short	(.L_13 - .L_12)
.L_12:
        /*002c*/ 	.word	0x00000000
        /*0030*/ 	.short	0x0000
        /*0032*/ 	.short	0x0000
        /*0034*/ 	.byte	0x00, 0xf5, 0x21, 0x00


	//----- nvinfo : EIATTR_SPARSE_MMA_MASK
	.align		4
.L_13:
        /*0038*/ 	.byte	0x03, 0x50
        /*003a*/ 	.short	0x0000


	//----- nvinfo : EIATTR_MAXREG_COUNT
	.align		4
        /*003c*/ 	.byte	0x03, 0x1b
        /*003e*/ 	.short	0x00ff


	//----- nvinfo : EIATTR_MERCURY_ISA_VERSION
	.align		4
        /*0040*/ 	.byte	0x03, 0x5f
        /*0042*/ 	.short	0x0101


	//----- nvinfo : EIATTR_VRC_CTA_INIT_COUNT
	.align		4
        /*0044*/ 	.byte	0x02, 0x4a
	.zero		1
	.zero		1


	//----- nvinfo : EIATTR_EXIT_INSTR_OFFSETS
	.align		4
        /*0048*/ 	.byte	0x04, 0x1c
        /*004a*/ 	.short	(.L_15 - .L_14)


	//   ....[0]....
.L_14:
        /*004c*/ 	.word	0x000000d0


	//----- nvinfo : EIATTR_CBANK_PARAM_SIZE
	.align		4
.L_15:
        /*0050*/ 	.byte	0x03, 0x19
        /*0052*/ 	.short	0x0018


	//----- nvinfo : EIATTR_PARAM_CBANK
	.align		4
        /*0054*/ 	.byte	0x04, 0x0a
        /*0056*/ 	.short	(.L_17 - .L_16)
	.align		4
.L_16:
        /*0058*/ 	.word	index@(.nv.constant0._Z10device_addPiS_S_)
        /*005c*/ 	.short	0x0380
        /*005e*/ 	.short	0x0018


	//----- nvinfo : EIATTR_SW_WAR
	.align		4
.L_17:
        /*0060*/ 	.byte	0x04, 0x36
        /*0062*/ 	.short	(.L_19 - .L_18)
.L_18:
        /*0064*/ 	.word	0x00000008
.L_19:


//--------------------- .nv.callgraph             --------------------------
	.section	.nv.callgraph,"",@"SHT_CUDA_CALLGRAPH"
	.align	4
	.sectionentsize	8
	.align		4
        /*0000*/ 	.word	0x00000000
	.align		4
        /*0004*/ 	.word	0xffffffff
	.align		4
        /*0008*/ 	.word	0x00000000
	.align		4
        /*000c*/ 	.word	0xfffffffe
	.align		4
        /*0010*/ 	.word	0x00000000
	.align		4
        /*0014*/ 	.word	0xfffffffd
	.align		4
        /*0018*/ 	.word	0x00000000
	.align		4
        /*001c*/ 	.word	0xfffffffc


//--------------------- .text._Z10device_addPiS_S_ --------------------------
	.section	.text._Z10device_addPiS_S_,"ax",@progbits
	.align	128
        .global         _Z10device_addPiS_S_
        .type           _Z10device_addPiS_S_,@function
        .size           _Z10device_addPiS_S_,(.L_x_1 - _Z10device_addPiS_S_)
        .other          _Z10device_addPiS_S_,@"STO_CUDA_ENTRY STV_DEFAULT"
_Z10device_addPiS_S_:
.text._Z10device_addPiS_S_:
[----:B------:R-:W-:Y:S01]  /*0000*/  LDC R1, c[0x0][0x37c] ;  /* 0x0000df00ff017b82 */ /* 0x000fe20000000800 */
[----:B------:R-:W0:Y:S07]  /*0010*/  S2R R9, SR_TID.X ;  /* 0x0000000000097919 */ /* 0x000e2e0000002100 */
[----:B------:R-:W0:Y:S01]  /*0020*/  LDC.64 R2, c[0x0][0x380] ;  /* 0x0000e000ff027b82 */ /* 0x000e220000000a00 */
[----:B------:R-:W1:Y:S07]  /*0030*/  LDCU.64 UR4, c[0x0][0x358] ;  /* 0x00006b00ff0477ac */ /* 0x000e6e0008000a00 */
[----:B------:R-:W2:Y:S08]  /*0040*/  LDC.64 R4, c[0x0][0x388] ;  /* 0x0000e200ff047b82 */ /* 0x000eb00000000a00 */
[----:B------:R-:W3:Y:S01]  /*0050*/  LDC.64 R6, c[0x0][0x390] ;  /* 0x0000e400ff067b82 */ /* 0x000ee20000000a00 */
[----:B0-----:R-:W-:-:S04]  /*0060*/  IMAD.WIDE.U32 R2, R9, 0x4, R2 ;  /* 0x0000000409027825 */ /* 0x001fc800078e0002 */
[C---:B--2---:R-:W-:Y:S02]  /*0070*/  IMAD.WIDE.U32 R4, R9.reuse, 0x4, R4 ;  /* 0x0000000409047825 */ /* 0x044fe400078e0004 */
[----:B-1----:R-:W2:Y:S04]  /*0080*/  LDG.E R2, desc[UR4][R2.64] ;  /* 0x0000000402027981 */ /* 0x002ea8000c1e1900 */
[----:B------:R-:W2:Y:S01]  /*0090*/  LDG.E R5, desc[UR4][R4.64] ;  /* 0x0000000404057981 */ /* 0x000ea2000c1e1900 */
[----:B---3--:R-:W-:Y:S01]  /*00a0*/  IMAD.WIDE.U32 R6, R9, 0x4, R6 ;  /* 0x0000000409067825 */ /* 0x008fe200078e0006 */
[----:B--2---:R-:W-:-:S05]  /*00b0*/  IADD3 R9, PT, PT, R2, R5, RZ ;  /* 0x0000000502097210 */ /* 0x004fca0007ffe0ff */
[----:B------:R-:W-:Y:S01]  /*00c0*/  STG.E desc[UR4][R6.64], R9 ;  /* 0x0000000906007986 */ /* 0x000fe2000c101904 */
[----:B------:R-:W-:Y:S05]  /*00d0*/  EXIT ;  /* 0x000000000000794d */ /* 0x000fea0003800000 */
.L_x_0:
[----:B------:R-:W-:-:S00]  /*00e0*/  BRA `(.L_x_0) ;  /* 0xfffffffc00fc7947 */ /* 0x000fc0000383ffff */
[----:B------:R-:W-:-:S00]  /*00f0*/  NOP ;  /* 0x0000000000007918 */ /* 0x000fc00000000000 */
        /* <DEDUP_REMOVED lines=8> */
.L_x_1:


//--------------------- .nv.shared.reserved.0     --------------------------
	.section	.nv.shared.reserved.0,"aw",@nobits
	.weak		__nv_reservedSMEM_offset_0_alias
	.size		__nv_reservedSMEM_offset_0_alias, 0, 64
	.other		__nv_reservedSMEM_offset_0_alias,@"STO_CUDA_RESERVED_SHARED STV_DEFAULT"
__nv_reservedSMEM_offset_0_alias:
	.zero		0
	.zero		64


//--------------------- .nv.constant0._Z10device_addPiS_S_ --------------------------
	.section	.nv.constant0._Z10device_addPiS_S_,"a",@progbits
	.sectionflags	@""
	.align	4
.nv.constant0._Z10device_addPiS_S_:
	.zero		920


//--------------------- SYMBOLS --------------------------

	.type		.nv.reservedSmem.offset0,@object
	.size		.nv.reservedSmem.offset0,0x4
